//
// Generated by NVIDIA NVVM Compiler
//
// Compiler Build ID: CL-36424714
// Cuda compilation tools, release 13.0, V13.0.88
// Based on NVVM 20.0.0
//

.version 9.0
.target sm_100
.address_size 64

	// .globl	_Z16reduction_KerneliPfS_
.extern .shared .align 16 .b8 sdata[];

.visible .entry _Z16reduction_KerneliPfS_(
	.param .u32 _Z16reduction_KerneliPfS__param_0,
	.param .u64 .ptr .align 1 _Z16reduction_KerneliPfS__param_1,
	.param .u64 .ptr .align 1 _Z16reduction_KerneliPfS__param_2
)
{
	.reg .pred 	%p<6>;
	.reg .b32 	%r<10>;
	.reg .b32 	%f<5>;
	.reg .b64 	%rd<11>;

	ld.param.u32 	%r7, [_Z16reduction_KerneliPfS__param_0];
	ld.param.u64 	%rd3, [_Z16reduction_KerneliPfS__param_1];
	ld.param.u64 	%rd4, [_Z16reduction_KerneliPfS__param_2];
	cvta.to.global.u64 	%rd1, %rd4;
	mov.u32 	%r1, %tid.x;
	mov.u32 	%r9, %ntid.x;
	mov.u32 	%r3, %ctaid.x;
	mad.lo.s32 	%r4, %r9, %r3, %r1;
	setp.ge.s32 	%p1, %r4, %r7;
	@%p1 bra 	$L__BB0_7;
	setp.lt.u32 	%p2, %r9, 2;
	mul.wide.s32 	%rd5, %r4, 4;
	add.s64 	%rd2, %rd1, %rd5;
	@%p2 bra 	$L__BB0_5;
$L__BB0_2:
	shr.u32 	%r6, %r9, 1;
	setp.ge.u32 	%p3, %r1, %r6;
	@%p3 bra 	$L__BB0_4;
	add.s32 	%r8, %r6, %r4;
	mul.wide.u32 	%rd6, %r8, 4;
	add.s64 	%rd7, %rd1, %rd6;
	ld.global.f32 	%f1, [%rd7];
	ld.global.f32 	%f2, [%rd2];
	add.f32 	%f3, %f1, %f2;
	st.global.f32 	[%rd2], %f3;
$L__BB0_4:
	bar.sync 	0;
	setp.gt.u32 	%p4, %r9, 3;
	mov.u32 	%r9, %r6;
	@%p4 bra 	$L__BB0_2;
$L__BB0_5:
	setp.ne.s32 	%p5, %r1, 0;
	@%p5 bra 	$L__BB0_7;
	ld.global.f32 	%f4, [%rd2];
	cvta.to.global.u64 	%rd8, %rd3;
	mul.wide.u32 	%rd9, %r3, 4;
	add.s64 	%rd10, %rd8, %rd9;
	st.global.f32 	[%rd10], %f4;
$L__BB0_7:
	ret;

}
	// .globl	_Z20opt_reduction_KerneliPfS_
.visible .entry _Z20opt_reduction_KerneliPfS_(
	.param .u32 _Z20opt_reduction_KerneliPfS__param_0,
	.param .u64 .ptr .align 1 _Z20opt_reduction_KerneliPfS__param_1,
	.param .u64 .ptr .align 1 _Z20opt_reduction_KerneliPfS__param_2
)
{
	.reg .pred 	%p<6>;
	.reg .b32 	%r<14>;
	.reg .b32 	%f<6>;
	.reg .b64 	%rd<9>;

	ld.param.u32 	%r8, [_Z20opt_reduction_KerneliPfS__param_0];
	ld.param.u64 	%rd1, [_Z20opt_reduction_KerneliPfS__param_1];
	ld.param.u64 	%rd2, [_Z20opt_reduction_KerneliPfS__param_2];
	mov.u32 	%r1, %tid.x;
	mov.u32 	%r13, %ntid.x;
	mov.u32 	%r3, %ctaid.x;
	mad.lo.s32 	%r4, %r13, %r3, %r1;
	setp.ge.s32 	%p1, %r4, %r8;
	@%p1 bra 	$L__BB1_7;
	cvta.to.global.u64 	%rd3, %rd1;
	mul.wide.s32 	%rd4, %r4, 4;
	add.s64 	%rd5, %rd3, %rd4;
	ld.global.f32 	%f1, [%rd5];
	shl.b32 	%r9, %r1, 2;
	mov.u32 	%r10, sdata;
	add.s32 	%r5, %r10, %r9;
	st.shared.f32 	[%r5], %f1;
	bar.sync 	0;
	setp.lt.u32 	%p2, %r13, 2;
	@%p2 bra 	$L__BB1_5;
$L__BB1_2:
	shr.u32 	%r7, %r13, 1;
	setp.ge.u32 	%p3, %r1, %r7;
	@%p3 bra 	$L__BB1_4;
	shl.b32 	%r11, %r7, 2;
	add.s32 	%r12, %r5, %r11;
	ld.shared.f32 	%f2, [%r12];
	ld.shared.f32 	%f3, [%r5];
	add.f32 	%f4, %f2, %f3;
	st.shared.f32 	[%r5], %f4;
$L__BB1_4:
	bar.sync 	0;
	setp.gt.u32 	%p4, %r13, 3;
	mov.u32 	%r13, %r7;
	@%p4 bra 	$L__BB1_2;
$L__BB1_5:
	setp.ne.s32 	%p5, %r1, 0;
	@%p5 bra 	$L__BB1_7;
	ld.shared.f32 	%f5, [sdata];
	cvta.to.global.u64 	%rd6, %rd2;
	mul.wide.u32 	%rd7, %r3, 4;
	add.s64 	%rd8, %rd6, %rd7;
	st.global.f32 	[%rd8], %f5;
$L__BB1_7:
	ret;

}


// ===== COMPILED SASS (sm_100) =====

	.target	sm_100

	.elftype	@"ET_EXEC"


//--------------------- .note.nv.tkinfo           --------------------------
	.section	.note.nv.tkinfo,"",@"SHT_NOTE"
	.sectionflags	@"SHF_NOTE_NV_TKINFO"
	.tkinfo
        /*0018*/ 	.word	0x00000002
        /*0030*/ 	.string	""
        /*0030*/ 	.string	"ptxas"
        /*0030*/ 	.string	"Cuda compilation tools, release 13.0, V13.0.88"
        /*0030*/ 	.string	"Build cuda_13.0.r13.0/compiler.36424714_0"
        /*0030*/ 	.string	"-arch sm_100 -m 64 "



//--------------------- .note.nv.cuinfo           --------------------------
	.section	.note.nv.cuinfo,"",@"SHT_NOTE"
	.sectionflags	@"SHF_NOTE_NV_CUINFO"
        /*0018*/ 	.short	0x0002
        /*001a*/ 	.short	0x0064
        /*001c*/ 	.short	0x0082
	.zero		2


//--------------------- .nv.info                  --------------------------
	.section	.nv.info,"",@"SHT_CUDA_INFO"
	.align	4


	//----- nvinfo : EIATTR_REGCOUNT
	.align		4
        /*0000*/ 	.byte	0x04, 0x2f
        /*0002*/ 	.short	(.L_1 - .L_0)
	.align		4
.L_0:
        /*0004*/ 	.word	index@(_Z16reduction_KerneliPfS_)
        /*0008*/ 	.word	0x00000010


	//----- nvinfo : EIATTR_FRAME_SIZE
	.align		4
.L_1:
        /*000c*/ 	.byte	0x04, 0x11
        /*000e*/ 	.short	(.L_3 - .L_2)
	.align		4
.L_2:
        /*0010*/ 	.word	index@(_Z16reduction_KerneliPfS_)
        /*0014*/ 	.word	0x00000000


	//----- nvinfo : EIATTR_REGCOUNT
	.align		4
.L_3:
        /*0018*/ 	.byte	0x04, 0x2f
        /*001a*/ 	.short	(.L_5 - .L_4)
	.align		4
.L_4:
        /*001c*/ 	.word	index@(_Z20opt_reduction_KerneliPfS_)
        /*0020*/ 	.word	0x0000000b


	//----- nvinfo : EIATTR_FRAME_SIZE
	.align		4
.L_5:
        /*0024*/ 	.byte	0x04, 0x11
        /*0026*/ 	.short	(.L_7 - .L_6)
	.align		4
.L_6:
        /*0028*/ 	.word	index@(_Z20opt_reduction_KerneliPfS_)
        /*002c*/ 	.word	0x00000000


	//----- nvinfo : EIATTR_MIN_STACK_SIZE
	.align		4
.L_7:
        /*0030*/ 	.byte	0x04, 0x12
        /*0032*/ 	.short	(.L_9 - .L_8)
	.align		4
.L_8:
        /*0034*/ 	.word	index@(_Z20opt_reduction_KerneliPfS_)
        /*0038*/ 	.word	0x00000000


	//----- nvinfo : EIATTR_MIN_STACK_SIZE
	.align		4
.L_9:
        /*003c*/ 	.byte	0x04, 0x12
        /*003e*/ 	.short	(.L_11 - .L_10)
	.align		4
.L_10:
        /*0040*/ 	.word	index@(_Z16reduction_KerneliPfS_)
        /*0044*/ 	.word	0x00000000
.L_11:


//--------------------- .nv.compat                --------------------------
	.section	.nv.compat,"",@"SHT_CUDA_COMPAT_INFO"
	.align	4
        /*0000*/ 	.byte	0x02, 0x09, 0x00, 0x00, 0x02, 0x02, 0x01, 0x00, 0x02, 0x05, 0x05, 0x00, 0x03, 0x07, 0x01, 0x01
        /*0010*/ 	.byte	0x02, 0x03, 0x00, 0x00, 0x02, 0x06, 0x01, 0x00, 0x04, 0x0b, 0x08, 0x00, 0x09, 0x00, 0x00, 0x00
        /*0020*/ 	.byte	0x00, 0x00, 0x00, 0x00


//--------------------- .nv.info._Z20opt_reduction_KerneliPfS_ --------------------------
	.section	.nv.info._Z20opt_reduction_KerneliPfS_,"",@"SHT_CUDA_INFO"
	.sectionflags	@""
	.align	4


	//----- nvinfo : EIATTR_CUDA_API_VERSION
	.align		4
        /*0000*/ 	.byte	0x04, 0x37
        /*0002*/ 	.short	(.L_13 - .L_12)
.L_12:
        /*0004*/ 	.word	0x00000082


	//----- nvinfo : EIATTR_KPARAM_INFO
	.align		4
.L_13:
        /*0008*/ 	.byte	0x04, 0x17
        /*000a*/ 	.short	(.L_15 - .L_14)
.L_14:
        /*000c*/ 	.word	0x00000000
        /*0010*/ 	.short	0x0002
        /*0012*/ 	.short	0x0010
        /*0014*/ 	.byte	0x00, 0xf5, 0x21, 0x00


	//----- nvinfo : EIATTR_KPARAM_INFO
	.align		4
.L_15:
        /*0018*/ 	.byte	0x04, 0x17
        /*001a*/ 	.short	(.L_17 - .L_16)
.L_16:
        /*001c*/ 	.word	0x00000000
        /*0020*/ 	.short	0x0001
        /*0022*/ 	.short	0x0008
        /*0024*/ 	.byte	0x00, 0xf5, 0x21, 0x00


	//----- nvinfo : EIATTR_KPARAM_INFO
	.align		4
.L_17:
        /*0028*/ 	.byte	0x04, 0x17
        /*002a*/ 	.short	(.L_19 - .L_18)
.L_18:
        /*002c*/ 	.word	0x00000000
        /*0030*/ 	.short	0x0000
        /*0032*/ 	.short	0x0000
        /*0034*/ 	.byte	0x00, 0xf0, 0x11, 0x00


	//----- nvinfo : EIATTR_SPARSE_MMA_MASK
	.align		4
.L_19:
        /*0038*/ 	.byte	0x03, 0x50
        /*003a*/ 	.short	0x0000


	//----- nvinfo : EIATTR_MAXREG_COUNT
	.align		4
        /*003c*/ 	.byte	0x03, 0x1b
        /*003e*/ 	.short	0x00ff


	//----- nvinfo : EIATTR_NUM_BARRIERS
	.align		4
        /*0040*/ 	.byte	0x02, 0x4c
        /*0042*/ 	.byte	0x01
	.zero		1


	//----- nvinfo : EIATTR_MERCURY_ISA_VERSION
	.align		4
        /*0044*/ 	.byte	0x03, 0x5f
        /*0046*/ 	.short	0x0101


	//----- nvinfo : EIATTR_VRC_CTA_INIT_COUNT
	.align		4
        /*0048*/ 	.byte	0x02, 0x4a
	.zero		1
	.zero		1


	//----- nvinfo : EIATTR_EXIT_INSTR_OFFSETS
	.align		4
        /*004c*/ 	.byte	0x04, 0x1c
        /*004e*/ 	.short	(.L_21 - .L_20)


	//   ....[0]....
.L_20:
        /*0050*/ 	.word	0x00000080


	//   ....[1]....
        /*0054*/ 	.word	0x00000210


	//   ....[2]....
        /*0058*/ 	.word	0x00000290


	//----- nvinfo : EIATTR_CBANK_PARAM_SIZE
	.align		4
.L_21:
        /*005c*/ 	.byte	0x03, 0x19
        /*005e*/ 	.short	0x0018


	//----- nvinfo : EIATTR_PARAM_CBANK
	.align		4
        /*0060*/ 	.byte	0x04, 0x0a
        /*0062*/ 	.short	(.L_23 - .L_22)
	.align		4
.L_22:
        /*0064*/ 	.word	index@(.nv.constant0._Z20opt_reduction_KerneliPfS_)
        /*0068*/ 	.short	0x0380
        /*006a*/ 	.short	0x0018


	//----- nvinfo : EIATTR_SW_WAR
	.align		4
.L_23:
        /*006c*/ 	.byte	0x04, 0x36
        /*006e*/ 	.short	(.L_25 - .L_24)
.L_24:
        /*0070*/ 	.word	0x00000008
.L_25:


//--------------------- .nv.info._Z16reduction_KerneliPfS_ --------------------------
	.section	.nv.info._Z16reduction_KerneliPfS_,"",@"SHT_CUDA_INFO"
	.sectionflags	@""
	.align	4


	//----- nvinfo : EIATTR_CUDA_API_VERSION
	.align		4
        /*0000*/ 	.byte	0x04, 0x37
        /*0002*/ 	.short	(.L_27 - .L_26)
.L_26:
        /*0004*/ 	.word	0x00000082


	//----- nvinfo : EIATTR_KPARAM_INFO
	.align		4
.L_27:
        /*0008*/ 	.byte	0x04, 0x17
        /*000a*/ 	.short	(.L_29 - .L_28)
.L_28:
        /*000c*/ 	.word	0x00000000
        /*0010*/ 	.short	0x0002
        /*0012*/ 	.short	0x0010
        /*0014*/ 	.byte	0x00, 0xf5, 0x21, 0x00


	//----- nvinfo : EIATTR_KPARAM_INFO
	.align		4
.L_29:
        /*0018*/ 	.byte	0x04, 0x17
        /*001a*/ 	.short	(.L_31 - .L_30)
.L_30:
        /*001c*/ 	.word	0x00000000
        /*0020*/ 	.short	0x0001
        /*0022*/ 	.short	0x0008
        /*0024*/ 	.byte	0x00, 0xf5, 0x21, 0x00


	//----- nvinfo : EIATTR_KPARAM_INFO
	.align		4
.L_31:
        /*0028*/ 	.byte	0x04, 0x17
        /*002a*/ 	.short	(.L_33 - .L_32)
.L_32:
        /*002c*/ 	.word	0x00000000
        /*0030*/ 	.short	0x0000
        /*0032*/ 	.short	0x0000
        /*0034*/ 	.byte	0x00, 0xf0, 0x11, 0x00


	//----- nvinfo : EIATTR_SPARSE_MMA_MASK
	.align		4
.L_33:
        /*0038*/ 	.byte	0x03, 0x50
        /*003a*/ 	.short	0x0000


	//----- nvinfo : EIATTR_MAXREG_COUNT
	.align		4
        /*003c*/ 	.byte	0x03, 0x1b
        /*003e*/ 	.short	0x00ff


	//----- nvinfo : EIATTR_NUM_BARRIERS
	.align		4
        /*0040*/ 	.byte	0x02, 0x4c
        /*0042*/ 	.byte	0x01
	.zero		1


	//----- nvinfo : EIATTR_MERCURY_ISA_VERSION
	.align		4
        /*0044*/ 	.byte	0x03, 0x5f
        /*0046*/ 	.short	0x0101


	//----- nvinfo : EIATTR_VRC_CTA_INIT_COUNT
	.align		4
        /*0048*/ 	.byte	0x02, 0x4a
	.zero		1
	.zero		1


	//----- nvinfo : EIATTR_EXIT_INSTR_OFFSETS
	.align		4
        /*004c*/ 	.byte	0x04, 0x1c
        /*004e*/ 	.short	(.L_35 - .L_34)


	//   ....[0]....
.L_34:
        /*0050*/ 	.word	0x00000070


	//   ....[1]....
        /*0054*/ 	.word	0x000001e0


	//   ....[2]....
        /*0058*/ 	.word	0x00000230


	//----- nvinfo : EIATTR_CRS_STACK_SIZE
	.align		4
.L_35:
        /*005c*/ 	.byte	0x04, 0x1e
        /*005e*/ 	.short	(.L_37 - .L_36)
.L_36:
        /*0060*/ 	.word	0x00000000


	//----- nvinfo : EIATTR_CBANK_PARAM_SIZE
	.align		4
.L_37:
        /*0064*/ 	.byte	0x03, 0x19
        /*0066*/ 	.short	0x0018


	//----- nvinfo : EIATTR_PARAM_CBANK
	.align		4
        /*0068*/ 	.byte	0x04, 0x0a
        /*006a*/ 	.short	(.L_39 - .L_38)
	.align		4
.L_38:
        /*006c*/ 	.word	index@(.nv.constant0._Z16reduction_KerneliPfS_)
        /*0070*/ 	.short	0x0380
        /*0072*/ 	.short	0x0018


	//----- nvinfo : EIATTR_SW_WAR
	.align		4
.L_39:
        /*0074*/ 	.byte	0x04, 0x36
        /*0076*/ 	.short	(.L_41 - .L_40)
.L_40:
        /*0078*/ 	.word	0x00000008
.L_41:


//--------------------- .nv.callgraph             --------------------------
	.section	.nv.callgraph,"",@"SHT_CUDA_CALLGRAPH"
	.align	4
	.sectionentsize	8
	.align		4
        /*0000*/ 	.word	0x00000000
	.align		4
        /*0004*/ 	.word	0xffffffff
	.align		4
        /*0008*/ 	.word	0x00000000
	.align		4
        /*000c*/ 	.word	0xfffffffe
	.align		4
        /*0010*/ 	.word	0x00000000
	.align		4
        /*0014*/ 	.word	0xfffffffd
	.align		4
        /*0018*/ 	.word	0x00000000
	.align		4
        /*001c*/ 	.word	0xfffffffc


//--------------------- .text._Z20opt_reduction_KerneliPfS_ --------------------------
	.section	.text._Z20opt_reduction_KerneliPfS_,"ax",@progbits
	.align	128
        .global         _Z20opt_reduction_KerneliPfS_
        .type           _Z20opt_reduction_KerneliPfS_,@function
        .size           _Z20opt_reduction_KerneliPfS_,(.L_x_8 - _Z20opt_reduction_KerneliPfS_)
        .other          _Z20opt_reduction_KerneliPfS_,@"STO_CUDA_ENTRY STV_DEFAULT"
_Z20opt_reduction_KerneliPfS_:
.text._Z20opt_reduction_KerneliPfS_:
[----:B------:R-:W-:Y:S01]  /*0000*/  LDC R1, c[0x0][0x37c] ;  /* 0x0000df00ff017b82 */ /* 0x000fe20000000800 */
[----:B------:R-:W0:Y:S01]  /*0010*/  S2R R6, SR_TID.X ;  /* 0x0000000000067919 */ /* 0x000e220000002100 */
[----:B------:R-:W1:Y:S01]  /*0020*/  LDCU UR4, c[0x0][0x360] ;  /* 0x00006c00ff0477ac */ /* 0x000e620008000800 */
[----:B------:R-:W0:Y:S01]  /*0030*/  S2R R7, SR_CTAID.X ;  /* 0x0000000000077919 */ /* 0x000e220000002500 */
[----:B------:R-:W2:Y:S01]  /*0040*/  LDCU UR5, c[0x0][0x380] ;  /* 0x00007000ff0577ac */ /* 0x000ea20008000800 */
[----:B-1----:R-:W-:Y:S02]  /*0050*/  IMAD.U32 R0, RZ, RZ, UR4 ;  /* 0x00000004ff007e24 */ /* 0x002fe4000f8e00ff */
[----:B0-----:R-:W-:-:S05]  /*0060*/  IMAD R5, R7, UR4, R6 ;  /* 0x0000000407057c24 */ /* 0x001fca000f8e0206 */
[----:B--2---:R-:W-:-:S13]  /*0070*/  ISETP.GE.AND P0, PT, R5, UR5, PT ;  /* 0x0000000505007c0c */ /* 0x004fda000bf06270 */
[----:B------:R-:W-:Y:S05]  /*0080*/  @P0 EXIT ;  /* 0x000000000000094d */ /* 0x000fea0003800000 */
[----:B------:R-:W0:Y:S01]  /*0090*/  LDC.64 R2, c[0x0][0x388] ;  /* 0x0000e200ff027b82 */ /* 0x000e220000000a00 */
[----:B------:R-:W1:Y:S01]  /*00a0*/  LDCU.64 UR6, c[0x0][0x358] ;  /* 0x00006b00ff0677ac */ /* 0x000e620008000a00 */
[----:B0-----:R-:W-:-:S06]  /*00b0*/  IMAD.WIDE R2, R5, 0x4, R2 ;  /* 0x0000000405027825 */ /* 0x001fcc00078e0202 */
[----:B-1----:R-:W2:Y:S01]  /*00c0*/  LDG.E R2, desc[UR6][R2.64] ;  /* 0x0000000602027981 */ /* 0x002ea2000c1e1900 */
[----:B------:R-:W0:Y:S01]  /*00d0*/  S2UR UR5, SR_CgaCtaId ;  /* 0x00000000000579c3 */ /* 0x000e220000008800 */
[----:B------:R-:W-:Y:S01]  /*00e0*/  UMOV UR4, 0x400 ;  /* 0x0000040000047882 */ /* 0x000fe20000000000 */
[----:B------:R-:W-:Y:S02]  /*00f0*/  ISETP.GE.U32.AND P1, PT, R0, 0x2, PT ;  /* 0x000000020000780c */ /* 0x000fe40003f26070 */
[----:B------:R-:W-:Y:S01]  /*0100*/  ISETP.NE.AND P0, PT, R6, RZ, PT ;  /* 0x000000ff0600720c */ /* 0x000fe20003f05270 */
[----:B0-----:R-:W-:-:S06]  /*0110*/  ULEA UR4, UR5, UR4, 0x18 ;  /* 0x0000000405047291 */ /* 0x001fcc000f8ec0ff */
[----:B------:R-:W-:-:S05]  /*0120*/  LEA R5, R6, UR4, 0x2 ;  /* 0x0000000406057c11 */ /* 0x000fca000f8e10ff */
[----:B--2---:R0:W-:Y:S01]  /*0130*/  STS [R5], R2 ;  /* 0x0000000205007388 */ /* 0x0041e20000000800 */
[----:B------:R-:W-:Y:S06]  /*0140*/  BAR.SYNC.DEFER_BLOCKING 0x0 ;  /* 0x0000000000007b1d */ /* 0x000fec0000010000 */
[----:B------:R-:W-:Y:S05]  /*0150*/  @!P1 BRA `(.L_x_0) ;  /* 0x00000000002c9947 */ /* 0x000fea0003800000 */
.L_x_1:
[----:B------:R-:W-:-:S04]  /*0160*/  SHF.R.U32.HI R8, RZ, 0x1, R0 ;  /* 0x00000001ff087819 */ /* 0x000fc80000011600 */
[----:B------:R-:W-:-:S13]  /*0170*/  ISETP.GE.U32.AND P1, PT, R6, R8, PT ;  /* 0x000000080600720c */ /* 0x000fda0003f26070 */
[----:B0-----:R-:W-:Y:S01]  /*0180*/  @!P1 IMAD R2, R8, 0x4, R5 ;  /* 0x0000000408029824 */ /* 0x001fe200078e0205 */
[----:B------:R-:W-:Y:S05]  /*0190*/  @!P1 LDS R3, [R5] ;  /* 0x0000000005039984 */ /* 0x000fea0000000800 */
[----:B------:R-:W0:Y:S02]  /*01a0*/  @!P1 LDS R2, [R2] ;  /* 0x0000000002029984 */ /* 0x000e240000000800 */
[----:B0-----:R-:W-:-:S05]  /*01b0*/  @!P1 FADD R4, R2, R3 ;  /* 0x0000000302049221 */ /* 0x001fca0000000000 */
[----:B------:R1:W-:Y:S01]  /*01c0*/  @!P1 STS [R5], R4 ;  /* 0x0000000405009388 */ /* 0x0003e20000000800 */
[----:B------:R-:W-:Y:S01]  /*01d0*/  BAR.SYNC.DEFER_BLOCKING 0x0 ;  /* 0x0000000000007b1d */ /* 0x000fe20000010000 */
[----:B------:R-:W-:Y:S01]  /*01e0*/  ISETP.GT.U32.AND P1, PT, R0, 0x3, PT ;  /* 0x000000030000780c */ /* 0x000fe20003f24070 */
[----:B------:R-:W-:-:S12]  /*01f0*/  IMAD.MOV.U32 R0, RZ, RZ, R8 ;  /* 0x000000ffff007224 */ /* 0x000fd800078e0008 */
[----:B-1----:R-:W-:Y:S05]  /*0200*/  @P1 BRA `(.L_x_1) ;  /* 0xfffffffc00d41947 */ /* 0x002fea000383ffff */
.L_x_0:
[----:B------:R-:W-:Y:S05]  /*0210*/  @P0 EXIT ;  /* 0x000000000000094d */ /* 0x000fea0003800000 */
[----:B------:R-:W1:Y:S01]  /*0220*/  S2UR UR5, SR_CgaCtaId ;  /* 0x00000000000579c3 */ /* 0x000e620000008800 */
[----:B------:R-:W-:-:S07]  /*0230*/  UMOV UR4, 0x400 ;  /* 0x0000040000047882 */ /* 0x000fce0000000000 */
[----:B0-----:R-:W0:Y:S01]  /*0240*/  LDC.64 R2, c[0x0][0x390] ;  /* 0x0000e400ff027b82 */ /* 0x001e220000000a00 */
[----:B-1----:R-:W-:Y:S01]  /*0250*/  ULEA UR4, UR5, UR4, 0x18 ;  /* 0x0000000405047291 */ /* 0x002fe2000f8ec0ff */
[----:B0-----:R-:W-:-:S08]  /*0260*/  IMAD.WIDE.U32 R2, R7, 0x4, R2 ;  /* 0x0000000407027825 */ /* 0x001fd000078e0002 */
[----:B------:R-:W0:Y:S04]  /*0270*/  LDS R5, [UR4] ;  /* 0x00000004ff057984 */ /* 0x000e280008000800 */
[----:B0-----:R-:W-:Y:S01]  /*0280*/  STG.E desc[UR6][R2.64], R5 ;  /* 0x0000000502007986 */ /* 0x001fe2000c101906 */
[----:B------:R-:W-:Y:S05]  /*0290*/  EXIT ;  /* 0x000000000000794d */ /* 0x000fea0003800000 */
.L_x_2:
[----:B------:R-:W-:-:S00]  /*02a0*/  BRA `(.L_x_2) ;  /* 0xfffffffc00fc7947 */ /* 0x000fc0000383ffff */
[----:B------:R-:W-:-:S00]  /*02b0*/  NOP ;  /* 0x0000000000007918 */ /* 0x000fc00000000000 */
        /* <DEDUP_REMOVED lines=12> */
.L_x_8:


//--------------------- .text._Z16reduction_KerneliPfS_ --------------------------
	.section	.text._Z16reduction_KerneliPfS_,"ax",@progbits
	.align	128
        .global         _Z16reduction_KerneliPfS_
        .type           _Z16reduction_KerneliPfS_,@function
        .size           _Z16reduction_KerneliPfS_,(.L_x_9 - _Z16reduction_KerneliPfS_)
        .other          _Z16reduction_KerneliPfS_,@"STO_CUDA_ENTRY STV_DEFAULT"
_Z16reduction_KerneliPfS_:
.text._Z16reduction_KerneliPfS_:
[----:B------:R-:W-:Y:S01]  /*0000*/  LDC R1, c[0x0][0x37c] ;  /* 0x0000df00ff017b82 */ /* 0x000fe20000000800 */
[----:B------:R-:W0:Y:S01]  /*0010*/  S2R R0, SR_TID.X ;  /* 0x0000000000007919 */ /* 0x000e220000002100 */
[----:B------:R-:W0:Y:S01]  /*0020*/  LDCU UR4, c[0x0][0x360] ;  /* 0x00006c00ff0477ac */ /* 0x000e220008000800 */
[----:B------:R-:W0:Y:S01]  /*0030*/  S2R R13, SR_CTAID.X ;  /* 0x00000000000d7919 */ /* 0x000e220000002500 */
[----:B------:R-:W1:Y:S01]  /*0040*/  LDCU UR5, c[0x0][0x380] ;  /* 0x00007000ff0577ac */ /* 0x000e620008000800 */
[----:B0-----:R-:W-:-:S05]  /*0050*/  IMAD R9, R13, UR4, R0 ;  /* 0x000000040d097c24 */ /* 0x001fca000f8e0200 */
[----:B-1----:R-:W-:-:S13]  /*0060*/  ISETP.GE.AND P0, PT, R9, UR5, PT ;  /* 0x0000000509007c0c */ /* 0x002fda000bf06270 */
[----:B------:R-:W-:Y:S05]  /*0070*/  @P0 EXIT ;  /* 0x000000000000094d */ /* 0x000fea0003800000 */
[----:B------:R-:W0:Y:S01]  /*0080*/  LDC.64 R2, c[0x0][0x390] ;  /* 0x0000e400ff027b82 */ /* 0x000e220000000a00 */
[----:B------:R-:W-:Y:S01]  /*0090*/  UISETP.GE.U32.AND UP0, UPT, UR4, 0x2, UPT ;  /* 0x000000020400788c */ /* 0x000fe2000bf06070 */
[----:B------:R-:W1:Y:S06]  /*00a0*/  LDCU.64 UR6, c[0x0][0x358] ;  /* 0x00006b00ff0677ac */ /* 0x000e6c0008000a00 */
[----:B------:R-:W2:Y:S01]  /*00b0*/  LDC.64 R6, c[0x0][0x390] ;  /* 0x0000e400ff067b82 */ /* 0x000ea20000000a00 */
[----:B0-----:R-:W-:Y:S01]  /*00c0*/  IMAD.WIDE R2, R9, 0x4, R2 ;  /* 0x0000000409027825 */ /* 0x001fe200078e0202 */
[----:B-1----:R-:W-:Y:S06]  /*00d0*/  BRA.U !UP0, `(.L_x_3) ;  /* 0x00000001083c7547 */ /* 0x002fec000b800000 */
.L_x_6:
[----:B------:R-:W-:Y:S01]  /*00e0*/  USHF.R.U32.HI UR5, URZ, 0x1, UR4 ;  /* 0x00000001ff057899 */ /* 0x000fe20008011604 */
[----:B------:R-:W-:Y:S05]  /*00f0*/  BSSY.RECONVERGENT B0, `(.L_x_4) ;  /* 0x0000009000007945 */ /* 0x000fea0003800200 */
[----:B------:R-:W-:-:S13]  /*0100*/  ISETP.GE.U32.AND P0, PT, R0, UR5, PT ;  /* 0x0000000500007c0c */ /* 0x000fda000bf06070 */
[----:B0-----:R-:W-:Y:S05]  /*0110*/  @P0 BRA `(.L_x_5) ;  /* 0x0000000000180947 */ /* 0x001fea0003800000 */
[----:B------:R-:W-:Y:S01]  /*0120*/  IADD3 R5, PT, PT, R9, UR5, RZ ;  /* 0x0000000509057c10 */ /* 0x000fe2000fffe0ff */
[----:B------:R-:W3:Y:S04]  /*0130*/  LDG.E R11, desc[UR6][R2.64] ;  /* 0x00000006020b7981 */ /* 0x000ee8000c1e1900 */
[----:B--2---:R-:W-:-:S06]  /*0140*/  IMAD.WIDE.U32 R4, R5, 0x4, R6 ;  /* 0x0000000405047825 */ /* 0x004fcc00078e0006 */
[----:B------:R-:W3:Y:S02]  /*0150*/  LDG.E R4, desc[UR6][R4.64] ;  /* 0x0000000604047981 */ /* 0x000ee4000c1e1900 */
[----:B---3--:R-:W-:-:S05]  /*0160*/  FADD R11, R4, R11 ;  /* 0x0000000b040b7221 */ /* 0x008fca0000000000 */
[----:B------:R0:W-:Y:S02]  /*0170*/  STG.E desc[UR6][R2.64], R11 ;  /* 0x0000000b02007986 */ /* 0x0001e4000c101906 */
.L_x_5:
[----:B------:R-:W-:Y:S05]  /*0180*/  BSYNC.RECONVERGENT B0 ;  /* 0x0000000000007941 */ /* 0x000fea0003800200 */
.L_x_4:
[----:B------:R-:W-:Y:S01]  /*0190*/  BAR.SYNC.DEFER_BLOCKING 0x0 ;  /* 0x0000000000007b1d */ /* 0x000fe20000010000 */
[----:B------:R-:W-:-:S05]  /*01a0*/  UISETP.GT.U32.AND UP0, UPT, UR4, 0x3, UPT ;  /* 0x000000030400788c */ /* 0x000fca000bf04070 */
[----:B------:R-:W-:-:S04]  /*01b0*/  UMOV UR4, UR5 ;  /* 0x0000000500047c82 */ /* 0x000fc80008000000 */
[----:B------:R-:W-:Y:S05]  /*01c0*/  BRA.U UP0, `(.L_x_6) ;  /* 0xfffffffd00c47547 */ /* 0x000fea000b83ffff */
.L_x_3:
[----:B------:R-:W-:-:S13]  /*01d0*/  ISETP.NE.AND P0, PT, R0, RZ, PT ;  /* 0x000000ff0000720c */ /* 0x000fda0003f05270 */
[----:B------:R-:W-:Y:S05]  /*01e0*/  @P0 EXIT ;  /* 0x000000000000094d */ /* 0x000fea0003800000 */
[----:B0-----:R-:W3:Y:S01]  /*01f0*/  LDG.E R3, desc[UR6][R2.64] ;  /* 0x0000000602037981 */ /* 0x001ee2000c1e1900 */
[----:B------:R-:W0:Y:S02]  /*0200*/  LDC.64 R4, c[0x0][0x388] ;  /* 0x0000e200ff047b82 */ /* 0x000e240000000a00 */
[----:B0-----:R-:W-:-:S05]  /*0210*/  IMAD.WIDE.U32 R4, R13, 0x4, R4 ;  /* 0x000000040d047825 */ /* 0x001fca00078e0004 */
[----:B---3--:R-:W-:Y:S01]  /*0220*/  STG.E desc[UR6][R4.64], R3 ;  /* 0x0000000304007986 */ /* 0x008fe2000c101906 */
[----:B------:R-:W-:Y:S05]  /*0230*/  EXIT ;  /* 0x000000000000794d */ /* 0x000fea0003800000 */
.L_x_7:
        /* <DEDUP_REMOVED lines=12> */
.L_x_9:


//--------------------- .nv.shared._Z20opt_reduction_KerneliPfS_ --------------------------
	.section	.nv.shared._Z20opt_reduction_KerneliPfS_,"aw",@nobits
	.sectionflags	@""
	.align	16
	.zero		1024


//--------------------- .nv.shared.reserved.0     --------------------------
	.section	.nv.shared.reserved.0,"aw",@nobits
	.weak		__nv_reservedSMEM_offset_0_alias
	.size		__nv_reservedSMEM_offset_0_alias, 0, 64
	.other		__nv_reservedSMEM_offset_0_alias,@"STO_CUDA_RESERVED_SHARED STV_DEFAULT"
__nv_reservedSMEM_offset_0_alias:
	.zero		0
	.zero		64


//--------------------- .nv.shared._Z16reduction_KerneliPfS_ --------------------------
	.section	.nv.shared._Z16reduction_KerneliPfS_,"aw",@nobits
	.sectionflags	@""
	.align	16
	.zero		1024


//--------------------- .nv.constant0._Z20opt_reduction_KerneliPfS_ --------------------------
	.section	.nv.constant0._Z20opt_reduction_KerneliPfS_,"a",@progbits
	.sectionflags	@""
	.align	4
.nv.constant0._Z20opt_reduction_KerneliPfS_:
	.zero		920


//--------------------- .nv.constant0._Z16reduction_KerneliPfS_ --------------------------
	.section	.nv.constant0._Z16reduction_KerneliPfS_,"a",@progbits
	.sectionflags	@""
	.align	4
.nv.constant0._Z16reduction_KerneliPfS_:
	.zero		920


//--------------------- SYMBOLS --------------------------

	.type		.nv.reservedSmem.offset0,@object
	.size		.nv.reservedSmem.offset0,0x4
	.type		.nv.reservedSmem.cap,@object
	.size		.nv.reservedSmem.cap,0x4
